	.headerflags	@"EF_CUDA_TEXMODE_UNIFIED EF_CUDA_64BIT_ADDRESS EF_CUDA_ACCELERATORS EF_CUDA_SM90 EF_CUDA_VIRTUAL_SM(EF_CUDA_SM90)"
	.elftype	@"ET_EXEC"


//--------------------- .nv.info                  --------------------------
	.section	.nv.info,"",@"SHT_CUDA_INFO"
	.align	4


	//----- nvinfo : EIATTR_REGCOUNT
	.align		4
        /*0000*/ 	.byte	0x04, 0x2f
        /*0002*/ 	.short	(.L_3 - .L_2)
	.align		4
.L_2:
        /*0004*/ 	.word	index@(triton_poi_fused__native_batch_norm_legit_no_training_cat_relu_1)
        /*0008*/ 	.word	0x00000028


	//----- nvinfo : EIATTR_MIN_STACK_SIZE
	.align		4
.L_3:
        /*000c*/ 	.byte	0x04, 0x12
        /*000e*/ 	.short	(.L_5 - .L_4)
	.align		4
.L_4:
        /*0010*/ 	.word	index@(triton_poi_fused__native_batch_norm_legit_no_training_cat_relu_1)
        /*0014*/ 	.word	0x00000000


	//----- nvinfo : EIATTR_FRAME_SIZE
	.align		4
.L_5:
        /*0018*/ 	.byte	0x04, 0x11
        /*001a*/ 	.short	(.L_7 - .L_6)
	.align		4
.L_6:
        /*001c*/ 	.word	index@(triton_poi_fused__native_batch_norm_legit_no_training_cat_relu_1)
        /*0020*/ 	.word	0x00000000


	//----- nvinfo : EIATTR_MIN_STACK_SIZE
	.align		4
.L_7:
        /*0024*/ 	.byte	0x04, 0x12
        /*0026*/ 	.short	(.L_9 - .L_8)
	.align		4
.L_8:
        /*0028*/ 	.word	index@(triton_poi_fused__native_batch_norm_legit_no_training_cat_relu_1)
        /*002c*/ 	.word	0x00000000
.L_9:


//--------------------- .nv.info.triton_poi_fused__native_batch_norm_legit_no_training_cat_relu_1 --------------------------
	.section	.nv.info.triton_poi_fused__native_batch_norm_legit_no_training_cat_relu_1,"",@"SHT_CUDA_INFO"
	.sectionflags	@""
	.align	4


	//----- nvinfo : EIATTR_CUDA_API_VERSION
	.align		4
        /*0000*/ 	.byte	0x04, 0x37
        /*0002*/ 	.short	(.L_11 - .L_10)
.L_10:
        /*0004*/ 	.word	0x0000007c


	//----- nvinfo : EIATTR_KPARAM_INFO
	.align		4
.L_11:
        /*0008*/ 	.byte	0x04, 0x17
        /*000a*/ 	.short	(.L_13 - .L_12)
.L_12:
        /*000c*/ 	.word	0x00000000
        /*0010*/ 	.short	0x0009
        /*0012*/ 	.short	0x0048
        /*0014*/ 	.byte	0x00, 0xf0, 0x11, 0x00


	//----- nvinfo : EIATTR_KPARAM_INFO
	.align		4
.L_13:
        /*0018*/ 	.byte	0x04, 0x17
        /*001a*/ 	.short	(.L_15 - .L_14)
.L_14:
        /*001c*/ 	.word	0x00000000
        /*0020*/ 	.short	0x0008
        /*0022*/ 	.short	0x0040
        /*0024*/ 	.byte	0x00, 0xf4, 0x21, 0x00


	//----- nvinfo : EIATTR_KPARAM_INFO
	.align		4
.L_15:
        /*0028*/ 	.byte	0x04, 0x17
        /*002a*/ 	.short	(.L_17 - .L_16)
.L_16:
        /*002c*/ 	.word	0x00000000
        /*0030*/ 	.short	0x0007
        /*0032*/ 	.short	0x0038
        /*0034*/ 	.byte	0x00, 0xf4, 0x21, 0x00


	//----- nvinfo : EIATTR_KPARAM_INFO
	.align		4
.L_17:
        /*0038*/ 	.byte	0x04, 0x17
        /*003a*/ 	.short	(.L_19 - .L_18)
.L_18:
        /*003c*/ 	.word	0x00000000
        /*0040*/ 	.short	0x0006
        /*0042*/ 	.short	0x0030
        /*0044*/ 	.byte	0x00, 0xf4, 0x21, 0x00


	//----- nvinfo : EIATTR_KPARAM_INFO
	.align		4
.L_19:
        /*0048*/ 	.byte	0x04, 0x17
        /*004a*/ 	.short	(.L_21 - .L_20)
.L_20:
        /*004c*/ 	.word	0x00000000
        /*0050*/ 	.short	0x0005
        /*0052*/ 	.short	0x0028
        /*0054*/ 	.byte	0x00, 0xf4, 0x21, 0x00


	//----- nvinfo : EIATTR_KPARAM_INFO
	.align		4
.L_21:
        /*0058*/ 	.byte	0x04, 0x17
        /*005a*/ 	.short	(.L_23 - .L_22)
.L_22:
        /*005c*/ 	.word	0x00000000
        /*0060*/ 	.short	0x0004
        /*0062*/ 	.short	0x0020
        /*0064*/ 	.byte	0x00, 0xf4, 0x21, 0x00


	//----- nvinfo : EIATTR_KPARAM_INFO
	.align		4
.L_23:
        /*0068*/ 	.byte	0x04, 0x17
        /*006a*/ 	.short	(.L_25 - .L_24)
.L_24:
        /*006c*/ 	.word	0x00000000
        /*0070*/ 	.short	0x0003
        /*0072*/ 	.short	0x0018
        /*0074*/ 	.byte	0x00, 0xf4, 0x21, 0x00


	//----- nvinfo : EIATTR_KPARAM_INFO
	.align		4
.L_25:
        /*0078*/ 	.byte	0x04, 0x17
        /*007a*/ 	.short	(.L_27 - .L_26)
.L_26:
        /*007c*/ 	.word	0x00000000
        /*0080*/ 	.short	0x0002
        /*0082*/ 	.short	0x0010
        /*0084*/ 	.byte	0x00, 0xf4, 0x21, 0x00


	//----- nvinfo : EIATTR_KPARAM_INFO
	.align		4
.L_27:
        /*0088*/ 	.byte	0x04, 0x17
        /*008a*/ 	.short	(.L_29 - .L_28)
.L_28:
        /*008c*/ 	.word	0x00000000
        /*0090*/ 	.short	0x0001
        /*0092*/ 	.short	0x0008
        /*0094*/ 	.byte	0x00, 0xf4, 0x21, 0x00


	//----- nvinfo : EIATTR_KPARAM_INFO
	.align		4
.L_29:
        /*0098*/ 	.byte	0x04, 0x17
        /*009a*/ 	.short	(.L_31 - .L_30)
.L_30:
        /*009c*/ 	.word	0x00000000
        /*00a0*/ 	.short	0x0000
        /*00a2*/ 	.short	0x0000
        /*00a4*/ 	.byte	0x00, 0xf4, 0x21, 0x00


	//----- nvinfo : EIATTR_SPARSE_MMA_MASK
	.align		4
.L_31:
        /*00a8*/ 	.byte	0x03, 0x50
        /*00aa*/ 	.short	0x0000


	//----- nvinfo : EIATTR_MAXREG_COUNT
	.align		4
        /*00ac*/ 	.byte	0x03, 0x1b
        /*00ae*/ 	.short	0x00ff


	//----- nvinfo : EIATTR_EXIT_INSTR_OFFSETS
	.align		4
        /*00b0*/ 	.byte	0x04, 0x1c
        /*00b2*/ 	.short	(.L_33 - .L_32)


	//   ....[0]....
.L_32:
        /*00b4*/ 	.word	0x00000ca0


	//----- nvinfo : EIATTR_REQNTID
	.align		4
.L_33:
        /*00b8*/ 	.byte	0x04, 0x10
        /*00ba*/ 	.short	(.L_35 - .L_34)
.L_34:
        /*00bc*/ 	.word	0x00000080
        /*00c0*/ 	.word	0x00000001
        /*00c4*/ 	.word	0x00000001


	//----- nvinfo : EIATTR_CBANK_PARAM_SIZE
	.align		4
.L_35:
        /*00c8*/ 	.byte	0x03, 0x19
        /*00ca*/ 	.short	0x004c


	//----- nvinfo : EIATTR_PARAM_CBANK
	.align		4
        /*00cc*/ 	.byte	0x04, 0x0a
        /*00ce*/ 	.short	(.L_37 - .L_36)
	.align		4
.L_36:
        /*00d0*/ 	.word	index@(.nv.constant0.triton_poi_fused__native_batch_norm_legit_no_training_cat_relu_1)
        /*00d4*/ 	.short	0x0210
        /*00d6*/ 	.short	0x004c


	//----- nvinfo : EIATTR_SW_WAR
	.align		4
.L_37:
        /*00d8*/ 	.byte	0x04, 0x36
        /*00da*/ 	.short	(.L_39 - .L_38)
.L_38:
        /*00dc*/ 	.word	0x00000008
.L_39:


//--------------------- .nv.callgraph             --------------------------
	.section	.nv.callgraph,"",@"SHT_CUDA_CALLGRAPH"
	.align	4
	.sectionentsize	8
	.align		4
        /*0000*/ 	.word	0x00000000
	.align		4
        /*0004*/ 	.word	0xffffffff
	.align		4
        /*0008*/ 	.word	0x00000000
	.align		4
        /*000c*/ 	.word	0xfffffffe
	.align		4
        /*0010*/ 	.word	0x00000000
	.align		4
        /*0014*/ 	.word	0xfffffffd
	.align		4
        /*0018*/ 	.word	0x00000000
	.align		4
        /*001c*/ 	.word	0xfffffffc


//--------------------- .nv.constant4             --------------------------
	.section	.nv.constant4,"a",@progbits
	.align	8
	.align		8
.nv.constant4:
        /*0000*/ 	.dword	_$_str
	.align		8
        /*0008*/ 	.dword	_$_str_$_2


//--------------------- .text.triton_poi_fused__native_batch_norm_legit_no_training_cat_relu_1 --------------------------
	.section	.text.triton_poi_fused__native_batch_norm_legit_no_training_cat_relu_1,"ax",@progbits
	.align	128
        .global         triton_poi_fused__native_batch_norm_legit_no_training_cat_relu_1
        .type           triton_poi_fused__native_batch_norm_legit_no_training_cat_relu_1,@function
        .size           triton_poi_fused__native_batch_norm_legit_no_training_cat_relu_1,(.L_x_1 - triton_poi_fused__native_batch_norm_legit_no_training_cat_relu_1)
        .other          triton_poi_fused__native_batch_norm_legit_no_training_cat_relu_1,@"STO_CUDA_ENTRY STV_DEFAULT"
triton_poi_fused__native_batch_norm_legit_no_training_cat_relu_1:
.text.triton_poi_fused__native_batch_norm_legit_no_training_cat_relu_1:
[----:B------:R-:W-:Y:S01]  /*0000*/  LDC R1, c[0x0][0x28] ;  /* 0x00000a00ff017b82 */ /* 0x000fe20000000800 */
[----:B------:R-:W1:Y:S07]  /*0010*/  S2R R0, SR_TID.X ;  /* 0x0000000000007919 */ /* 0x000e6e0000002100 */
[----:B------:R-:W2:Y:S01]  /*0020*/  LDC.64 R14, c[0x0][0x230] ;  /* 0x00008c00ff0e7b82 */ /* 0x000ea20000000a00 */
[----:B------:R-:W-:Y:S01]  /*0030*/  ULDC.64 UR4, c[0x0][0x208] ;  /* 0x0000820000047ab9 */ /* 0x000fe20000000a00 */
[----:B------:R-:W3:Y:S06]  /*0040*/  S2R R3, SR_CTAID.X ;  /* 0x0000000000037919 */ /* 0x000eec0000002500 */
[----:B------:R-:W4:Y:S01]  /*0050*/  LDC.64 R6, c[0x0][0x228] ;  /* 0x00008a00ff067b82 */ /* 0x000f220000000a00 */
[----:B------:R-:W-:-:S07]  /*0060*/  HFMA2.MMA R34, -RZ, RZ, 1.625, 0 ;  /* 0x3e800000ff227435 */ /* 0x000fce00000001ff */
[----:B------:R-:W5:Y:S01]  /*0070*/  LDC.64 R22, c[0x0][0x220] ;  /* 0x00008800ff167b82 */ /* 0x000f620000000a00 */
[----:B-1----:R-:W-:Y:S01]  /*0080*/  IMAD.SHL.U32 R0, R0, 0x4, RZ ;  /* 0x0000000400007824 */ /* 0x002fe200078e00ff */
[----:B---3--:R-:W-:-:S04]  /*0090*/  SHF.R.S32.HI R2, RZ, 0x15, R3 ;  /* 0x00000015ff027819 */ /* 0x008fc80000011403 */
[----:B------:R-:W-:Y:S02]  /*00a0*/  LOP3.LUT R0, R0, 0x1fc, RZ, 0xc0, !PT ;  /* 0x000001fc00007812 */ /* 0x000fe400078ec0ff */
[----:B------:R-:W-:-:S03]  /*00b0*/  SGXT R2, R2, 0x1 ;  /* 0x000000010202781a */ /* 0x000fc60000000200 */
[----:B------:R-:W-:-:S05]  /*00c0*/  IMAD R3, R3, 0x400, R0 ;  /* 0x0000040003037824 */ /* 0x000fca00078e0200 */
[----:B------:R-:W-:-:S04]  /*00d0*/  LEA.HI R8, R2, R3, RZ, 0xc ;  /* 0x0000000302087211 */ /* 0x000fc800078f60ff */
[----:B------:R-:W-:-:S05]  /*00e0*/  SHF.R.S32.HI R9, RZ, 0xc, R8 ;  /* 0x0000000cff097819 */ /* 0x000fca0000011408 */
[----:B------:R-:W-:-:S05]  /*00f0*/  IMAD.HI R0, R9, 0x4ec4ec4f, RZ ;  /* 0x4ec4ec4f09007827 */ /* 0x000fca00078e02ff */
[----:B------:R-:W-:-:S04]  /*0100*/  SHF.R.U32.HI R5, RZ, 0x1f, R0 ;  /* 0x0000001fff057819 */ /* 0x000fc80000011600 */
[----:B------:R-:W-:-:S05]  /*0110*/  LEA.HI.SX32 R0, R0, R5, 0x1c ;  /* 0x0000000500007211 */ /* 0x000fca00078fe2ff */
[----:B------:R-:W-:-:S04]  /*0120*/  IMAD R9, R0, -0x34, R9 ;  /* 0xffffffcc00097824 */ /* 0x000fc800078e0209 */
[----:B--2---:R-:W-:-:S06]  /*0130*/  IMAD.WIDE R4, R9, 0x4, R14 ;  /* 0x0000000409047825 */ /* 0x004fcc00078e020e */
[----:B------:R-:W2:Y:S01]  /*0140*/  LDG.E.EL R4, desc[UR4][R4.64] ;  /* 0x0000000404047981 */ /* 0x000ea2000c2e1900 */
[C---:B------:R-:W-:Y:S02]  /*0150*/  VIADD R0, R3.reuse, 0x200 ;  /* 0x0000020003007836 */ /* 0x040fe40000000000 */
[----:B------:R-:W-:-:S03]  /*0160*/  IMAD.HI R16, R3, 0x4ec4ec4f, RZ ;  /* 0x4ec4ec4f03107827 */ /* 0x000fc600078e02ff */
[----:B------:R-:W-:Y:S01]  /*0170*/  LEA.HI R2, R2, R0, RZ, 0xc ;  /* 0x0000000002027211 */ /* 0x000fe200078f60ff */
[----:B------:R-:W-:Y:S01]  /*0180*/  IMAD.HI R17, R0, 0x4ec4ec4f, RZ ;  /* 0x4ec4ec4f00117827 */ /* 0x000fe200078e02ff */
[----:B------:R-:W-:Y:S02]  /*0190*/  SHF.R.U32.HI R13, RZ, 0x1f, R16 ;  /* 0x0000001fff0d7819 */ /* 0x000fe40000011610 */
[----:B------:R-:W-:Y:S02]  /*01a0*/  SHF.R.S32.HI R11, RZ, 0xc, R2 ;  /* 0x0000000cff0b7819 */ /* 0x000fe40000011402 */
[----:B------:R-:W-:Y:S02]  /*01b0*/  LEA.HI.SX32 R16, R16, R13, 0x10 ;  /* 0x0000000d10107211 */ /* 0x000fe400078f82ff */
[----:B------:R-:W-:Y:S01]  /*01c0*/  SHF.R.U32.HI R18, RZ, 0x1f, R17 ;  /* 0x0000001fff127819 */ /* 0x000fe20000011611 */
[----:B------:R-:W-:-:S03]  /*01d0*/  IMAD.HI R10, R11, 0x4ec4ec4f, RZ ;  /* 0x4ec4ec4f0b0a7827 */ /* 0x000fc600078e02ff */
[----:B------:R-:W-:Y:S01]  /*01e0*/  LEA.HI.SX32 R21, R17, R18, 0x10 ;  /* 0x0000001211157211 */ /* 0x000fe200078f82ff */
[----:B----4-:R-:W-:Y:S01]  /*01f0*/  IMAD.WIDE R18, R9, 0x4, R6 ;  /* 0x0000000409127825 */ /* 0x010fe200078e0206 */
[----:B------:R-:W-:Y:S02]  /*0200*/  SHF.R.U32.HI R13, RZ, 0x1f, R10 ;  /* 0x0000001fff0d7819 */ /* 0x000fe4000001160a */
[----:B------:R-:W-:Y:S02]  /*0210*/  LOP3.LUT R17, R2, 0xfffff000, RZ, 0xc0, !PT ;  /* 0xfffff00002117812 */ /* 0x000fe400078ec0ff */
[----:B------:R-:W-:Y:S01]  /*0220*/  LEA.HI.SX32 R10, R10, R13, 0x1c ;  /* 0x0000000d0a0a7211 */ /* 0x000fe200078fe2ff */
[----:B------:R1:W3:Y:S01]  /*0230*/  LDG.E.EL R2, desc[UR4][R18.64] ;  /* 0x0000000412027981 */ /* 0x0002e2000c2e1900 */
[----:B------:R-:W-:-:S03]  /*0240*/  LOP3.LUT R8, R8, 0xfffff000, RZ, 0xc0, !PT ;  /* 0xfffff00008087812 */ /* 0x000fc600078ec0ff */
[----:B------:R-:W-:Y:S02]  /*0250*/  IMAD R11, R10, -0x34, R11 ;  /* 0xffffffcc0a0b7824 */ /* 0x000fe400078e020b */
[----:B------:R-:W-:Y:S02]  /*0260*/  IMAD.IADD R10, R0, 0x1, -R17 ;  /* 0x00000001000a7824 */ /* 0x000fe400078e0a11 */
[----:B------:R-:W-:Y:S02]  /*0270*/  IMAD R0, R21, -0x34000, R0 ;  /* 0xfffcc00015007824 */ /* 0x000fe400078e0200 */
[----:B------:R-:W-:Y:S01]  /*0280*/  IMAD.WIDE R30, R11, 0x4, R14 ;  /* 0x000000040b1e7825 */ /* 0x000fe200078e020e */
[----:B-1----:R-:W1:Y:S03]  /*0290*/  LDC.64 R18, c[0x0][0x218] ;  /* 0x00008600ff127b82 */ /* 0x002e660000000a00 */
[----:B------:R-:W-:Y:S01]  /*02a0*/  IMAD R17, R21, 0x30000, R0 ;  /* 0x0003000015117824 */ /* 0x000fe200078e0200 */
[----:B------:R4:W3:Y:S01]  /*02b0*/  LDG.E.EL R35, desc[UR4][R30.64] ;  /* 0x000000041e237981 */ /* 0x0008e2000c2e1900 */
[----:B------:R-:W-:Y:S01]  /*02c0*/  IMAD.WIDE R24, R11, 0x4, R6 ;  /* 0x000000040b187825 */ /* 0x000fe200078e0206 */
[----:B------:R-:W-:-:S03]  /*02d0*/  IADD3 R7, R3, -R8, RZ ;  /* 0x8000000803077210 */ /* 0x000fc60007ffe0ff */
[----:B------:R-:W-:Y:S01]  /*02e0*/  IMAD R10, R21, 0x4000, R10 ;  /* 0x00004000150a7824 */ /* 0x000fe200078e020a */
[----:B------:R5:W3:Y:S01]  /*02f0*/  LDG.E.EL R29, desc[UR4][R24.64] ;  /* 0x00000004181d7981 */ /* 0x000ae2000c2e1900 */
[----:B----4-:R-:W-:Y:S01]  /*0300*/  IMAD R30, R16, 0x4000, R7 ;  /* 0x00004000101e7824 */ /* 0x010fe200078e0207 */
[C---:B------:R-:W-:Y:S01]  /*0310*/  ISETP.GE.AND P4, PT, R9.reuse, 0x30, PT ;  /* 0x000000300900780c */ /* 0x040fe20003f86270 */
[----:B------:R-:W-:Y:S02]  /*0320*/  IMAD.MOV.U32 R6, RZ, RZ, RZ ;  /* 0x000000ffff067224 */ /* 0x000fe400078e00ff */
[----:B------:R-:W-:Y:S01]  /*0330*/  IMAD.MOV.U32 R28, RZ, RZ, RZ ;  /* 0x000000ffff1c7224 */ /* 0x000fe200078e00ff */
[----:B------:R-:W-:Y:S02]  /*0340*/  LEA R30, R9, R30, 0xc ;  /* 0x0000001e091e7211 */ /* 0x000fe400078e60ff */
[----:B0----5:R-:W-:Y:S01]  /*0350*/  CS2R R24, SRZ ;  /* 0x0000000000187805 */ /* 0x021fe2000001ff00 */
[----:B------:R-:W-:-:S02]  /*0360*/  IMAD R10, R11, 0x1000, R10 ;  /* 0x000010000b0a7824 */ /* 0x000fc400078e020a */
[----:B------:R-:W-:Y:S01]  /*0370*/  VIADD R37, R30, 0xfffd0000 ;  /* 0xfffd00001e257836 */ /* 0x000fe20000000000 */
[----:B------:R-:W-:Y:S02]  /*0380*/  ISETP.GE.AND P3, PT, R11, 0x30, PT ;  /* 0x000000300b00780c */ /* 0x000fe40003f66270 */
[----:B------:R-:W-:Y:S02]  /*0390*/  CS2R R32, SRZ ;  /* 0x0000000000207805 */ /* 0x000fe4000001ff00 */
[----:B------:R-:W-:Y:S01]  /*03a0*/  MOV R31, RZ ;  /* 0x000000ff001f7202 */ /* 0x000fe20000000f00 */
[----:B-1----:R-:W-:-:S04]  /*03b0*/  IMAD.WIDE R36, R37, 0x4, R18 ;  /* 0x0000000425247825 */ /* 0x002fc800078e0212 */
[----:B--2---:R-:W-:Y:S02]  /*03c0*/  FADD R12, R4, 9.9999997473787516356e-06 ;  /* 0x3727c5ac040c7421 */ /* 0x004fe40000000000 */
[----:B------:R-:W0:Y:S02]  /*03d0*/  LDC.64 R4, c[0x0][0x238] ;  /* 0x00008e00ff047b82 */ /* 0x000e240000000a00 */
[----:B------:R1:W2:Y:S06]  /*03e0*/  MUFU.SQRT R20, R12 ;  /* 0x0000000c00147308 */ /* 0x0002ac0000002000 */
[----:B-1----:R-:W1:Y:S01]  /*03f0*/  LDC.64 R12, c[0x0][0x240] ;  /* 0x00009000ff0c7b82 */ /* 0x002e620000000a00 */
[----:B--2---:R-:W-:-:S02]  /*0400*/  FSETP.GT.AND P0, PT, R20, 8.50705917302346158658e+37, PT ;  /* 0x7e8000001400780b */ /* 0x004fc40003f04000 */
[----:B------:R-:W-:Y:S02]  /*0410*/  FSETP.GEU.AND P1, PT, R20, 1.175494350822287508e-38, PT ;  /* 0x008000001400780b */ /* 0x000fe40003f2e000 */
[----:B------:R-:W-:-:S09]  /*0420*/  FSEL R27, R34, 1, P0 ;  /* 0x3f800000221b7808 */ /* 0x000fd20000000000 */
[----:B------:R-:W-:Y:S02]  /*0430*/  @P0 FMUL R20, R20, 0.25 ;  /* 0x3e80000014140820 */ /* 0x000fe40000400000 */
[----:B------:R-:W-:Y:S02]  /*0440*/  @!P1 FMUL R27, R27, 16777216 ;  /* 0x4b8000001b1b9820 */ /* 0x000fe40000400000 */
[----:B------:R-:W-:-:S06]  /*0450*/  @!P1 FMUL R20, R20, 16777216 ;  /* 0x4b80000014149820 */ /* 0x000fcc0000400000 */
[----:B------:R-:W2:Y:S01]  /*0460*/  MUFU.RCP R20, R20 ;  /* 0x0000001400147308 */ /* 0x000ea20000001000 */
[C---:B------:R-:W-:Y:S01]  /*0470*/  ISETP.GT.AND P0, PT, R9.reuse, 0x2f, PT ;  /* 0x0000002f0900780c */ /* 0x040fe20003f04270 */
[----:B0-----:R-:W-:-:S04]  /*0480*/  IMAD.WIDE R14, R9, 0x4, R4 ;  /* 0x00000004090e7825 */ /* 0x001fc800078e0204 */
[----:B--2---:R-:W-:Y:S01]  /*0490*/  FMUL R0, R20, R27 ;  /* 0x0000001b14007220 */ /* 0x004fe20000400000 */
[----:B-1----:R-:W-:-:S05]  /*04a0*/  IMAD.WIDE R26, R9, 0x4, R12 ;  /* 0x00000004091a7825 */ /* 0x002fca00078e020c */
[----:B------:R0:W2:Y:S01]  /*04b0*/  LDG.E.EL R7, desc[UR4][R26.64] ;  /* 0x000000041a077981 */ /* 0x0000a2000c2e1900 */
[----:B------:R-:W-:Y:S01]  /*04c0*/  IMAD.WIDE R8, R9, 0x4, R22 ;  /* 0x0000000409087825 */ /* 0x000fe200078e0216 */
[----:B------:R-:W-:-:S04]  /*04d0*/  ISETP.GT.AND P1, PT, R11, 0x2f, PT ;  /* 0x0000002f0b00780c */ /* 0x000fc80003f24270 */
[----:B------:R-:W4:Y:S01]  /*04e0*/  @P0 LDG.E.EL R6, desc[UR4][R8.64+-0xc0] ;  /* 0xffff400408060981 */ /* 0x000f22000c2e1900 */
[----:B0-----:R-:W0:Y:S03]  /*04f0*/  LDC.64 R26, c[0x0][0x210] ;  /* 0x00008400ff1a7b82 */ /* 0x001e260000000a00 */
[----:B------:R-:W5:Y:S01]  /*0500*/  @P0 LDG.E.EL R24, desc[UR4][R8.64+-0xc0] ;  /* 0xffff400408180981 */ /* 0x000f62000c2e1900 */
[----:B------:R-:W-:-:S03]  /*0510*/  IMAD.WIDE R20, R11, 0x4, R4 ;  /* 0x000000040b147825 */ /* 0x000fc600078e0204 */
[----:B------:R-:W2:Y:S04]  /*0520*/  @P0 LDG.E.EL R25, desc[UR4][R8.64+-0xc0] ;  /* 0xffff400408190981 */ /* 0x000ea8000c2e1900 */
[----:B------:R1:W2:Y:S01]  /*0530*/  @P0 LDG.E.EL R28, desc[UR4][R8.64+-0xc0] ;  /* 0xffff4004081c0981 */ /* 0x0002a2000c2e1900 */
[----:B------:R-:W-:-:S03]  /*0540*/  IMAD.WIDE R22, R11, 0x4, R22 ;  /* 0x000000040b167825 */ /* 0x000fc600078e0216 */
[----:B------:R3:W2:Y:S01]  /*0550*/  LDG.E.EL R4, desc[UR4][R14.64] ;  /* 0x000000040e047981 */ /* 0x0006a2000c2e1900 */
[----:B------:R-:W-:-:S03]  /*0560*/  IMAD.WIDE R12, R11, 0x4, R12 ;  /* 0x000000040b0c7825 */ /* 0x000fc600078e020c */
[----:B------:R3:W2:Y:S01]  /*0570*/  LDG.E.EL R5, desc[UR4][R20.64] ;  /* 0x0000000414057981 */ /* 0x0006a2000c2e1900 */
[----:B-1----:R-:W-:Y:S02]  /*0580*/  IADD3 R9, R10, -0x30000, RZ ;  /* 0xfffd00000a097810 */ /* 0x002fe40007ffe0ff */
[----:B------:R-:W-:Y:S01]  /*0590*/  CS2R R10, SRZ ;  /* 0x00000000000a7805 */ /* 0x000fe2000001ff00 */
[----:B------:R-:W2:Y:S01]  /*05a0*/  @P1 LDG.E.EL R31, desc[UR4][R22.64+-0xc0] ;  /* 0xffff4004161f1981 */ /* 0x000ea2000c2e1900 */
[----:B---3--:R-:W-:Y:S02]  /*05b0*/  IMAD.MOV.U32 R14, RZ, RZ, RZ ;  /* 0x000000ffff0e7224 */ /* 0x008fe400078e00ff */
[----:B------:R-:W-:Y:S01]  /*05c0*/  IMAD.WIDE R18, R9, 0x4, R18 ;  /* 0x0000000409127825 */ /* 0x000fe200078e0212 */
[----:B------:R-:W-:Y:S01]  /*05d0*/  CS2R R8, SRZ ;  /* 0x0000000000087805 */ /* 0x000fe2000001ff00 */
[----:B------:R-:W3:Y:S02]  /*05e0*/  @P1 LDG.E.EL R32, desc[UR4][R22.64+-0xc0] ;  /* 0xffff400416201981 */ /* 0x000ee4000c2e1900 */
[C---:B------:R-:W-:Y:S01]  /*05f0*/  IMAD R15, R16.reuse, -0x34000, R3 ;  /* 0xfffcc000100f7824 */ /* 0x040fe200078e0203 */
[----:B------:R-:W-:Y:S01]  /*0600*/  CS2R R20, SRZ ;  /* 0x0000000000147805 */ /* 0x000fe2000001ff00 */
[----:B------:R-:W2:Y:S02]  /*0610*/  @P1 LDG.E.EL R14, desc[UR4][R22.64+-0xc0] ;  /* 0xffff4004160e1981 */ /* 0x000ea4000c2e1900 */
[----:B------:R-:W-:-:S02]  /*0620*/  IMAD R15, R16, 0x30000, R15 ;  /* 0x00030000100f7824 */ /* 0x000fc400078e020f */
[----:B------:R1:W3:Y:S01]  /*0630*/  @P1 LDG.E.EL R33, desc[UR4][R22.64+-0xc0] ;  /* 0xffff400416211981 */ /* 0x0002e2000c2e1900 */
[----:B0-----:R-:W-:-:S03]  /*0640*/  IMAD.WIDE R16, R17, 0x4, R26 ;  /* 0x0000000411107825 */ /* 0x001fc600078e021a */
[----:B------:R0:W3:Y:S04]  /*0650*/  @P1 LDG.E.128 R8, desc[UR4][R18.64] ;  /* 0x0000000412081981 */ /* 0x0000e8000c1e1d00 */
[----:B------:R0:W4:Y:S01]  /*0660*/  LDG.E.EL R30, desc[UR4][R12.64] ;  /* 0x000000040c1e7981 */ /* 0x000122000c2e1900 */
[----:B-1----:R-:W-:-:S06]  /*0670*/  CS2R R22, SRZ ;  /* 0x0000000000167805 */ /* 0x002fcc000001ff00 */
[----:B------:R1:W4:Y:S01]  /*0680*/  @!P3 LDG.E.128 R20, desc[UR4][R16.64] ;  /* 0x000000041014b981 */ /* 0x000322000c1e1d00 */
[----:B0-----:R-:W-:Y:S01]  /*0690*/  CS2R R18, SRZ ;  /* 0x0000000000127805 */ /* 0x001fe2000001ff00 */
[----:B------:R-:W-:Y:S01]  /*06a0*/  IMAD.WIDE R26, R15, 0x4, R26 ;  /* 0x000000040f1a7825 */ /* 0x000fe200078e021a */
[----:B------:R-:W-:Y:S02]  /*06b0*/  CS2R R12, SRZ ;  /* 0x00000000000c7805 */ /* 0x000fe4000001ff00 */
[----:B-1----:R-:W-:-:S06]  /*06c0*/  CS2R R16, SRZ ;  /* 0x0000000000107805 */ /* 0x002fcc000001ff00 */
[----:B------:R-:W5:Y:S01]  /*06d0*/  @P0 LDG.E.128 R16, desc[UR4][R36.64] ;  /* 0x0000000424100981 */ /* 0x000f62000c1e1d00 */
[----:B------:R-:W-:Y:S01]  /*06e0*/  FADD R35, R35, 9.9999997473787516356e-06 ;  /* 0x3727c5ac23237421 */ /* 0x000fe20000000000 */
[----:B--2---:R-:W-:Y:S02]  /*06f0*/  SEL R14, R14, RZ, P1 ;  /* 0x000000ff0e0e7207 */ /* 0x004fe40000800000 */
[----:B---3--:R-:W-:Y:S02]  /*0700*/  SEL R9, R9, RZ, P1 ;  /* 0x000000ff09097207 */ /* 0x008fe40000800000 */
[----:B----4-:R-:W-:-:S03]  /*0710*/  SEL R21, R21, RZ, !P3 ;  /* 0x000000ff15157207 */ /* 0x010fc60005800000 */
[----:B------:R-:W-:Y:S01]  /*0720*/  @P3 FADD R21, R9, R14 ;  /* 0x0000000e09153221 */ /* 0x000fe20000000000 */
[----:B------:R-:W-:-:S06]  /*0730*/  CS2R R14, SRZ ;  /* 0x00000000000e7805 */ /* 0x000fcc000001ff00 */
[----:B------:R0:W2:Y:S01]  /*0740*/  @!P4 LDG.E.128 R12, desc[UR4][R26.64] ;  /* 0x000000041a0cc981 */ /* 0x0000a2000c1e1d00 */
[----:B------:R-:W1:Y:S02]  /*0750*/  MUFU.SQRT R9, R35 ;  /* 0x0000002300097308 */ /* 0x000e640000002000 */
[C---:B-1----:R-:W-:Y:S02]  /*0760*/  FSETP.GT.AND P2, PT, R9.reuse, 8.50705917302346158658e+37, PT ;  /* 0x7e8000000900780b */ /* 0x042fe40003f44000 */
[----:B------:R-:W-:-:S11]  /*0770*/  FSETP.GEU.AND P5, PT, R9, 1.175494350822287508e-38, PT ;  /* 0x008000000900780b */ /* 0x000fd60003fae000 */
[----:B------:R-:W-:-:S04]  /*0780*/  @P2 FMUL R9, R9, 0.25 ;  /* 0x3e80000009092820 */ /* 0x000fc80000400000 */
[----:B------:R-:W-:Y:S01]  /*0790*/  @!P5 FMUL R9, R9, 16777216 ;  /* 0x4b8000000909d820 */ /* 0x000fe20000400000 */
[----:B------:R-:W-:-:S05]  /*07a0*/  SEL R10, R10, RZ, P1 ;  /* 0x000000ff0a0a7207 */ /* 0x000fca0000800000 */
[----:B------:R-:W1:Y:S01]  /*07b0*/  MUFU.RCP R9, R9 ;  /* 0x0000000900097308 */ /* 0x000e620000001000 */
[----:B0-----:R-:W-:Y:S02]  /*07c0*/  SEL R27, R32, RZ, P1 ;  /* 0x000000ff201b7207 */ /* 0x001fe40000800000 */
[----:B------:R-:W-:Y:S02]  /*07d0*/  SEL R8, R8, RZ, P1 ;  /* 0x000000ff08087207 */ /* 0x000fe40000800000 */
[----:B------:R-:W-:Y:S02]  /*07e0*/  FSEL R34, R34, 1, P2 ;  /* 0x3f80000022227808 */ /* 0x000fe40001000000 */
[----:B------:R-:W-:Y:S02]  /*07f0*/  SEL R31, R31, RZ, P1 ;  /* 0x000000ff1f1f7207 */ /* 0x000fe40000800000 */
[----:B------:R-:W-:Y:S02]  /*0800*/  SEL R11, R11, RZ, P1 ;  /* 0x000000ff0b0b7207 */ /* 0x000fe40000800000 */
[----:B------:R-:W-:-:S02]  /*0810*/  SEL R26, R33, RZ, P1 ;  /* 0x000000ff211a7207 */ /* 0x000fc40000800000 */
[----:B------:R-:W-:Y:S01]  /*0820*/  SEL R22, R22, RZ, !P3 ;  /* 0x000000ff16167207 */ /* 0x000fe20005800000 */
[----:B------:R-:W-:Y:S01]  /*0830*/  @P3 FADD R22, R10, R27 ;  /* 0x0000001b0a163221 */ /* 0x000fe20000000000 */
[----:B------:R-:W-:Y:S01]  /*0840*/  SEL R20, R20, RZ, !P3 ;  /* 0x000000ff14147207 */ /* 0x000fe20005800000 */
[----:B------:R-:W-:Y:S01]  /*0850*/  @!P5 FMUL R34, R34, 16777216 ;  /* 0x4b8000002222d820 */ /* 0x000fe20000400000 */
[----:B------:R-:W-:Y:S01]  /*0860*/  SEL R23, R23, RZ, !P3 ;  /* 0x000000ff17177207 */ /* 0x000fe20005800000 */
[----:B------:R-:W-:Y:S01]  /*0870*/  @P3 FADD R20, R8, R31 ;  /* 0x0000001f08143221 */ /* 0x000fe20000000000 */
[----:B------:R-:W-:Y:S01]  /*0880*/  @P3 FADD R23, R11, R26 ;  /* 0x0000001a0b173221 */ /* 0x000fe20000000000 */
[----:B------:R-:W-:Y:S01]  /*0890*/  FADD R10, -R29, R22 ;  /* 0x000000161d0a7221 */ /* 0x000fe20000000100 */
[----:B-1----:R-:W-:Y:S01]  /*08a0*/  FMUL R9, R9, R34 ;  /* 0x0000002209097220 */ /* 0x002fe20000400000 */
[----:B------:R-:W-:Y:S01]  /*08b0*/  FADD R8, -R29, R20 ;  /* 0x000000141d087221 */ /* 0x000fe20000000100 */
[----:B-----5:R-:W-:Y:S01]  /*08c0*/  SEL R19, R19, RZ, P0 ;  /* 0x000000ff13137207 */ /* 0x020fe20000000000 */
[C---:B------:R-:W-:Y:S01]  /*08d0*/  FADD R26, -R29.reuse, R21 ;  /* 0x000000151d1a7221 */ /* 0x040fe20000000100 */
[----:B------:R-:W-:Y:S01]  /*08e0*/  SEL R28, R28, RZ, P0 ;  /* 0x000000ff1c1c7207 */ /* 0x000fe20000000000 */
[----:B------:R-:W-:Y:S01]  /*08f0*/  FADD R32, -R29, R23 ;  /* 0x000000171d207221 */ /* 0x000fe20000000100 */
[----:B------:R-:W-:Y:S01]  /*0900*/  SEL R16, R16, RZ, P0 ;  /* 0x000000ff10107207 */ /* 0x000fe20000000000 */
[----:B------:R-:W-:Y:S01]  /*0910*/  FMUL R27, R9, R10 ;  /* 0x0000000a091b7220 */ /* 0x000fe20000400000 */
[----:B------:R-:W-:-:S02]  /*0920*/  SEL R17, R17, RZ, P0 ;  /* 0x000000ff11117207 */ /* 0x000fc40000000000 */
[----:B------:R-:W-:Y:S02]  /*0930*/  SEL R18, R18, RZ, P0 ;  /* 0x000000ff12127207 */ /* 0x000fe40000000000 */
[----:B------:R-:W-:Y:S02]  /*0940*/  SEL R33, R6, RZ, P0 ;  /* 0x000000ff06217207 */ /* 0x000fe40000000000 */
[----:B------:R-:W-:Y:S02]  /*0950*/  SEL R24, R24, RZ, P0 ;  /* 0x000000ff18187207 */ /* 0x000fe40000000000 */
[----:B------:R-:W-:Y:S01]  /*0960*/  SEL R25, R25, RZ, P0 ;  /* 0x000000ff19197207 */ /* 0x000fe20000000000 */
[C---:B------:R-:W-:Y:S01]  /*0970*/  FMUL R26, R9.reuse, R26 ;  /* 0x0000001a091a7220 */ /* 0x040fe20000400000 */
[C---:B------:R-:W-:Y:S01]  /*0980*/  FMUL R31, R9.reuse, R32 ;  /* 0x00000020091f7220 */ /* 0x040fe20000400000 */
[----:B------:R-:W-:Y:S01]  /*0990*/  FMUL R29, R9, R8 ;  /* 0x00000008091d7220 */ /* 0x000fe20000400000 */
[----:B------:R-:W0:Y:S01]  /*09a0*/  LDC.64 R10, c[0x0][0x248] ;  /* 0x00009200ff0a7b82 */ /* 0x000e220000000a00 */
[C-C-:B------:R-:W-:Y:S01]  /*09b0*/  FFMA R26, R5.reuse, R26, R30.reuse ;  /* 0x0000001a051a7223 */ /* 0x140fe2000000001e */
[C-C-:B------:R-:W-:Y:S01]  /*09c0*/  FFMA R27, R5.reuse, R27, R30.reuse ;  /* 0x0000001b051b7223 */ /* 0x140fe2000000001e */
[----:B------:R-:W-:-:S05]  /*09d0*/  FFMA R29, R5, R29, R30 ;  /* 0x0000001d051d7223 */ /* 0x000fca000000001e */
[----:B------:R-:W1:Y:S01]  /*09e0*/  LDC.64 R8, c[0x0][0x250] ;  /* 0x00009400ff087b82 */ /* 0x000e620000000a00 */
[----:B------:R-:W-:Y:S01]  /*09f0*/  FFMA R31, R5, R31, R30 ;  /* 0x0000001f051f7223 */ /* 0x000fe2000000001e */
[----:B------:R-:W-:-:S04]  /*0a00*/  FSETP.GEU.AND P5, PT, R26, RZ, PT ;  /* 0x000000ff1a00720b */ /* 0x000fc80003fae000 */
[----:B------:R-:W-:Y:S02]  /*0a10*/  FSETP.GEU.AND P3, PT, R31, RZ, PT ;  /* 0x000000ff1f00720b */ /* 0x000fe40003f6e000 */
[----:B--2---:R-:W-:Y:S01]  /*0a20*/  SEL R15, R15, RZ, !P4 ;  /* 0x000000ff0f0f7207 */ /* 0x004fe20006000000 */
[----:B------:R-:W-:Y:S01]  /*0a30*/  @P4 FADD R15, R19, R28 ;  /* 0x0000001c130f4221 */ /* 0x000fe20000000000 */
[----:B------:R-:W-:Y:S01]  /*0a40*/  SEL R12, R12, RZ, !P4 ;  /* 0x000000ff0c0c7207 */ /* 0x000fe20006000000 */
[----:B------:R-:W-:Y:S01]  /*0a50*/  @P4 FADD R12, R16, R33 ;  /* 0x00000021100c4221 */ /* 0x000fe20000000000 */
[----:B------:R-:W-:Y:S01]  /*0a60*/  SEL R13, R13, RZ, !P4 ;  /* 0x000000ff0d0d7207 */ /* 0x000fe20006000000 */
[----:B------:R-:W-:Y:S01]  /*0a70*/  @P4 FADD R13, R17, R24 ;  /* 0x00000018110d4221 */ /* 0x000fe20000000000 */
[----:B------:R-:W-:Y:S01]  /*0a80*/  SEL R14, R14, RZ, !P4 ;  /* 0x000000ff0e0e7207 */ /* 0x000fe20006000000 */
[----:B------:R-:W-:Y:S01]  /*0a90*/  @P4 FADD R14, R18, R25 ;  /* 0x00000019120e4221 */ /* 0x000fe20000000000 */
[C---:B------:R-:W-:Y:S01]  /*0aa0*/  FADD R25, -R2.reuse, R15 ;  /* 0x0000000f02197221 */ /* 0x040fe20000000100 */
[C---:B------:R-:W-:Y:S01]  /*0ab0*/  FADD R17, -R2.reuse, R13 ;  /* 0x0000000d02117221 */ /* 0x040fe20000000100 */
[C---:B------:R-:W-:Y:S01]  /*0ac0*/  FADD R5, -R2.reuse, R12 ;  /* 0x0000000c02057221 */ /* 0x040fe20000000100 */
[----:B------:R-:W-:Y:S01]  /*0ad0*/  FADD R19, -R2, R14 ;  /* 0x0000000e02137221 */ /* 0x000fe20000000100 */
[C---:B------:R-:W-:Y:S01]  /*0ae0*/  FMUL R2, R0.reuse, R25 ;  /* 0x0000001900027220 */ /* 0x040fe20000400000 */
[----:B------:R-:W-:-:S02]  /*0af0*/  FMUL R17, R0, R17 ;  /* 0x0000001100117220 */ /* 0x000fc40000400000 */
[----:B------:R-:W-:Y:S01]  /*0b00*/  FMUL R6, R0, R19 ;  /* 0x0000001300067220 */ /* 0x000fe20000400000 */
[--C-:B------:R-:W-:Y:S01]  /*0b10*/  FFMA R18, R4, R2, R7.reuse ;  /* 0x0000000204127223 */ /* 0x100fe20000000007 */
[----:B------:R-:W-:Y:S01]  /*0b20*/  FMUL R0, R0, R5 ;  /* 0x0000000500007220 */ /* 0x000fe20000400000 */
[C-C-:B------:R-:W-:Y:S01]  /*0b30*/  FFMA R5, R4.reuse, R17, R7.reuse ;  /* 0x0000001104057223 */ /* 0x140fe20000000007 */
[C-C-:B------:R-:W-:Y:S02]  /*0b40*/  FFMA R6, R4.reuse, R6, R7.reuse ;  /* 0x0000000604067223 */ /* 0x140fe40000000007 */
[----:B------:R-:W-:Y:S01]  /*0b50*/  FFMA R0, R4, R0, R7 ;  /* 0x0000000004007223 */ /* 0x000fe20000000007 */
[----:B------:R-:W-:Y:S02]  /*0b60*/  FSETP.GEU.AND P6, PT, R18, RZ, PT ;  /* 0x000000ff1200720b */ /* 0x000fe40003fce000 */
[----:B------:R-:W-:Y:S02]  /*0b70*/  FSETP.GEU.AND P0, PT, R6, RZ, PT ;  /* 0x000000ff0600720b */ /* 0x000fe40003f0e000 */
[----:B------:R-:W-:-:S02]  /*0b80*/  SEL R7, R18, RZ, P6 ;  /* 0x000000ff12077207 */ /* 0x000fc40003000000 */
[----:B------:R-:W-:Y:S02]  /*0b90*/  FSETP.GEU.AND P1, PT, R5, RZ, PT ;  /* 0x000000ff0500720b */ /* 0x000fe40003f2e000 */
[----:B------:R-:W-:Y:S02]  /*0ba0*/  FSETP.GEU.AND P2, PT, R0, RZ, PT ;  /* 0x000000ff0000720b */ /* 0x000fe40003f4e000 */
[----:B------:R-:W-:Y:S02]  /*0bb0*/  FSETP.GEU.AND P4, PT, R27, RZ, PT ;  /* 0x000000ff1b00720b */ /* 0x000fe40003f8e000 */
[----:B------:R-:W-:Y:S01]  /*0bc0*/  FSETP.GEU.AND P6, PT, R29, RZ, PT ;  /* 0x000000ff1d00720b */ /* 0x000fe20003fce000 */
[----:B0-----:R-:W-:Y:S01]  /*0bd0*/  IMAD.WIDE R16, R3, 0x4, R10 ;  /* 0x0000000403107825 */ /* 0x001fe200078e020a */
[----:B------:R-:W-:Y:S02]  /*0be0*/  SEL R6, R6, RZ, P0 ;  /* 0x000000ff06067207 */ /* 0x000fe40000000000 */
[----:B------:R-:W-:Y:S01]  /*0bf0*/  SEL R5, R5, RZ, P1 ;  /* 0x000000ff05057207 */ /* 0x000fe20000800000 */
[----:B-1----:R-:W-:Y:S01]  /*0c00*/  IMAD.WIDE R2, R3, 0x4, R8 ;  /* 0x0000000403027825 */ /* 0x002fe200078e0208 */
[----:B------:R-:W-:-:S02]  /*0c10*/  SEL R4, R0, RZ, P2 ;  /* 0x000000ff00047207 */ /* 0x000fc40001000000 */
[----:B------:R-:W-:Y:S02]  /*0c20*/  SEL R11, R31, RZ, P3 ;  /* 0x000000ff1f0b7207 */ /* 0x000fe40001800000 */
[----:B------:R-:W-:Y:S02]  /*0c30*/  SEL R10, R27, RZ, P4 ;  /* 0x000000ff1b0a7207 */ /* 0x000fe40002000000 */
[----:B------:R-:W-:Y:S02]  /*0c40*/  SEL R9, R26, RZ, P5 ;  /* 0x000000ff1a097207 */ /* 0x000fe40002800000 */
[----:B------:R-:W-:Y:S01]  /*0c50*/  SEL R8, R29, RZ, P6 ;  /* 0x000000ff1d087207 */ /* 0x000fe20003000000 */
[----:B------:R-:W-:Y:S04]  /*0c60*/  STG.E.128 desc[UR4][R16.64], R12 ;  /* 0x0000000c10007986 */ /* 0x000fe8000c101d04 */
[----:B------:R-:W-:Y:S04]  /*0c70*/  STG.E.128 desc[UR4][R16.64+0x800], R20 ;  /* 0x0008001410007986 */ /* 0x000fe8000c101d04 */
[----:B------:R-:W-:Y:S04]  /*0c80*/  STG.E.128 desc[UR4][R2.64], R4 ;  /* 0x0000000402007986 */ /* 0x000fe8000c101d04 */
[----:B------:R-:W-:Y:S01]  /*0c90*/  STG.E.128 desc[UR4][R2.64+0x800], R8 ;  /* 0x0008000802007986 */ /* 0x000fe2000c101d04 */
[----:B------:R-:W-:Y:S05]  /*0ca0*/  EXIT ;  /* 0x000000000000794d */ /* 0x000fea0003800000 */
.L_x_0:
[----:B------:R-:W-:-:S00]  /*0cb0*/  BRA `(.L_x_0) ;  /* 0xfffffffc00fc7947 */ /* 0x000fc0000383ffff */
[----:B------:R-:W-:-:S00]  /*0cc0*/  NOP ;  /* 0x0000000000007918 */ /* 0x000fc00000000000 */
        /* <DEDUP_REMOVED lines=11> */
.L_x_1:


//--------------------- .nv.global.init           --------------------------
	.section	.nv.global.init,"aw",@progbits
.nv.global.init:
	.type		_$_str,@object
	.size		_$_str,(_$_str_$_2 - _$_str)
_$_str:
        /*0000*/ 	.byte	0x5f, 0x5f, 0x43, 0x55, 0x44, 0x41, 0x5f, 0x46, 0x54, 0x5a, 0x00
	.type		_$_str_$_2,@object
	.size		_$_str_$_2,(.L_1 - _$_str_$_2)
_$_str_$_2:
        /*000b*/ 	.byte	0x5f, 0x5f, 0x43, 0x55, 0x44, 0x41, 0x5f, 0x50, 0x52, 0x45, 0x43, 0x5f, 0x53, 0x51, 0x52, 0x54
        /*001b*/ 	.byte	0x00
.L_1:


//--------------------- .nv.constant0.triton_poi_fused__native_batch_norm_legit_no_training_cat_relu_1 --------------------------
	.section	.nv.constant0.triton_poi_fused__native_batch_norm_legit_no_training_cat_relu_1,"a",@progbits
	.sectionflags	@""
	.align	4
.nv.constant0.triton_poi_fused__native_batch_norm_legit_no_training_cat_relu_1:
	.zero		604
